//
// Generated by NVIDIA NVVM Compiler
//
// Compiler Build ID: CL-36424714
// Cuda compilation tools, release 13.0, V13.0.88
// Based on NVVM 20.0.0
//

.version 9.0
.target sm_100
.address_size 64

	// .globl	_Z15division_kernelPfii
// _ZZ16eliminate_kernelPfiiE13shared_matrix has been demoted

.visible .entry _Z15division_kernelPfii(
	.param .u64 .ptr .align 1 _Z15division_kernelPfii_param_0,
	.param .u32 _Z15division_kernelPfii_param_1,
	.param .u32 _Z15division_kernelPfii_param_2
)
{
	.reg .pred 	%p<2>;
	.reg .b32 	%r<12>;
	.reg .b32 	%f<4>;
	.reg .b64 	%rd<7>;

	ld.param.u64 	%rd1, [_Z15division_kernelPfii_param_0];
	ld.param.u32 	%r2, [_Z15division_kernelPfii_param_1];
	ld.param.u32 	%r3, [_Z15division_kernelPfii_param_2];
	mov.u32 	%r4, %ctaid.x;
	mov.u32 	%r5, %ntid.x;
	mov.u32 	%r6, %tid.x;
	mad.lo.s32 	%r7, %r4, %r5, %r6;
	add.s32 	%r8, %r7, %r3;
	add.s32 	%r1, %r8, 1;
	setp.ge.s32 	%p1, %r1, %r2;
	@%p1 bra 	$L__BB0_2;
	cvta.to.global.u64 	%rd2, %rd1;
	mul.lo.s32 	%r9, %r3, %r2;
	add.s32 	%r10, %r9, %r1;
	mul.wide.s32 	%rd3, %r10, 4;
	add.s64 	%rd4, %rd2, %rd3;
	ld.global.f32 	%f1, [%rd4];
	add.s32 	%r11, %r9, %r3;
	mul.wide.s32 	%rd5, %r11, 4;
	add.s64 	%rd6, %rd2, %rd5;
	ld.global.f32 	%f2, [%rd6];
	div.rn.f32 	%f3, %f1, %f2;
	st.global.f32 	[%rd4], %f3;
$L__BB0_2:
	ret;

}
	// .globl	_Z16eliminate_kernelPfii
.visible .entry _Z16eliminate_kernelPfii(
	.param .u64 .ptr .align 1 _Z16eliminate_kernelPfii_param_0,
	.param .u32 _Z16eliminate_kernelPfii_param_1,
	.param .u32 _Z16eliminate_kernelPfii_param_2
)
{
	.reg .pred 	%p<4>;
	.reg .b32 	%r<19>;
	.reg .b32 	%f<7>;
	.reg .b64 	%rd<7>;
	// demoted variable
	.shared .align 4 .b8 _ZZ16eliminate_kernelPfiiE13shared_matrix[1024];
	ld.param.u64 	%rd3, [_Z16eliminate_kernelPfii_param_0];
	ld.param.u32 	%r10, [_Z16eliminate_kernelPfii_param_1];
	ld.param.u32 	%r11, [_Z16eliminate_kernelPfii_param_2];
	cvta.to.global.u64 	%rd1, %rd3;
	mov.u32 	%r12, %ctaid.x;
	mov.u32 	%r1, %ntid.x;
	mov.u32 	%r2, %tid.x;
	add.s32 	%r3, %r2, 1;
	mad.lo.s32 	%r13, %r12, %r1, %r3;
	add.s32 	%r4, %r13, %r11;
	setp.ge.s32 	%p1, %r4, %r10;
	@%p1 bra 	$L__BB1_4;
	add.s32 	%r18, %r3, %r11;
	setp.ge.s32 	%p2, %r18, %r10;
	@%p2 bra 	$L__BB1_4;
	mul.lo.s32 	%r6, %r4, %r10;
	shl.b32 	%r14, %r2, 2;
	mov.u32 	%r15, _ZZ16eliminate_kernelPfiiE13shared_matrix;
	add.s32 	%r7, %r15, %r14;
	add.s32 	%r16, %r6, %r11;
	mul.wide.s32 	%rd4, %r16, 4;
	add.s64 	%rd2, %rd1, %rd4;
$L__BB1_3:
	add.s32 	%r17, %r18, %r6;
	mul.wide.s32 	%rd5, %r17, 4;
	add.s64 	%rd6, %rd1, %rd5;
	ld.global.f32 	%f1, [%rd6];
	st.shared.f32 	[%r7], %f1;
	bar.sync 	0;
	ld.global.f32 	%f2, [%rd2];
	ld.shared.f32 	%f3, [%r7];
	mul.f32 	%f4, %f2, %f3;
	ld.global.f32 	%f5, [%rd6];
	sub.f32 	%f6, %f5, %f4;
	st.global.f32 	[%rd6], %f6;
	add.s32 	%r18, %r18, %r1;
	setp.lt.s32 	%p3, %r18, %r10;
	@%p3 bra 	$L__BB1_3;
$L__BB1_4:
	ret;

}


// ===== COMPILED SASS (sm_100) =====

	.target	sm_100

	.elftype	@"ET_EXEC"


//--------------------- .note.nv.tkinfo           --------------------------
	.section	.note.nv.tkinfo,"",@"SHT_NOTE"
	.sectionflags	@"SHF_NOTE_NV_TKINFO"
	.tkinfo
        /*0018*/ 	.word	0x00000002
        /*0030*/ 	.string	""
        /*0030*/ 	.string	"ptxas"
        /*0030*/ 	.string	"Cuda compilation tools, release 13.0, V13.0.88"
        /*0030*/ 	.string	"Build cuda_13.0.r13.0/compiler.36424714_0"
        /*0030*/ 	.string	"-arch sm_100 -m 64 "



//--------------------- .note.nv.cuinfo           --------------------------
	.section	.note.nv.cuinfo,"",@"SHT_NOTE"
	.sectionflags	@"SHF_NOTE_NV_CUINFO"
        /*0018*/ 	.short	0x0002
        /*001a*/ 	.short	0x0064
        /*001c*/ 	.short	0x0082
	.zero		2


//--------------------- .nv.info                  --------------------------
	.section	.nv.info,"",@"SHT_CUDA_INFO"
	.align	4


	//----- nvinfo : EIATTR_REGCOUNT
	.align		4
        /*0000*/ 	.byte	0x04, 0x2f
        /*0002*/ 	.short	(.L_1 - .L_0)
	.align		4
.L_0:
        /*0004*/ 	.word	index@(_Z15division_kernelPfii)
        /*0008*/ 	.word	0x00000010


	//----- nvinfo : EIATTR_FRAME_SIZE
	.align		4
.L_1:
        /*000c*/ 	.byte	0x04, 0x11
        /*000e*/ 	.short	(.L_3 - .L_2)
	.align		4
.L_2:
        /*0010*/ 	.word	index@($__internal_0_$__cuda_sm3x_div_rn_noftz_f32_slowpath)
        /*0014*/ 	.word	0x00000000


	//----- nvinfo : EIATTR_FRAME_SIZE
	.align		4
.L_3:
        /*0018*/ 	.byte	0x04, 0x11
        /*001a*/ 	.short	(.L_5 - .L_4)
	.align		4
.L_4:
        /*001c*/ 	.word	index@(_Z15division_kernelPfii)
        /*0020*/ 	.word	0x00000000


	//----- nvinfo : EIATTR_REGCOUNT
	.align		4
.L_5:
        /*0024*/ 	.byte	0x04, 0x2f
        /*0026*/ 	.short	(.L_7 - .L_6)
	.align		4
.L_6:
        /*0028*/ 	.word	index@(_Z16eliminate_kernelPfii)
        /*002c*/ 	.word	0x00000014


	//----- nvinfo : EIATTR_FRAME_SIZE
	.align		4
.L_7:
        /*0030*/ 	.byte	0x04, 0x11
        /*0032*/ 	.short	(.L_9 - .L_8)
	.align		4
.L_8:
        /*0034*/ 	.word	index@(_Z16eliminate_kernelPfii)
        /*0038*/ 	.word	0x00000000


	//----- nvinfo : EIATTR_MIN_STACK_SIZE
	.align		4
.L_9:
        /*003c*/ 	.byte	0x04, 0x12
        /*003e*/ 	.short	(.L_11 - .L_10)
	.align		4
.L_10:
        /*0040*/ 	.word	index@(_Z16eliminate_kernelPfii)
        /*0044*/ 	.word	0x00000000


	//----- nvinfo : EIATTR_MIN_STACK_SIZE
	.align		4
.L_11:
        /*0048*/ 	.byte	0x04, 0x12
        /*004a*/ 	.short	(.L_13 - .L_12)
	.align		4
.L_12:
        /*004c*/ 	.word	index@(_Z15division_kernelPfii)
        /*0050*/ 	.word	0x00000000
.L_13:


//--------------------- .nv.compat                --------------------------
	.section	.nv.compat,"",@"SHT_CUDA_COMPAT_INFO"
	.align	4
        /*0000*/ 	.byte	0x02, 0x09, 0x00, 0x00, 0x02, 0x02, 0x01, 0x00, 0x02, 0x05, 0x05, 0x00, 0x03, 0x07, 0x01, 0x01
        /*0010*/ 	.byte	0x02, 0x03, 0x00, 0x00, 0x02, 0x06, 0x01, 0x00, 0x04, 0x0b, 0x08, 0x00, 0x01, 0x00, 0x00, 0x00
        /*0020*/ 	.byte	0x00, 0x00, 0x00, 0x00


//--------------------- .nv.info._Z16eliminate_kernelPfii --------------------------
	.section	.nv.info._Z16eliminate_kernelPfii,"",@"SHT_CUDA_INFO"
	.sectionflags	@""
	.align	4


	//----- nvinfo : EIATTR_CUDA_API_VERSION
	.align		4
        /*0000*/ 	.byte	0x04, 0x37
        /*0002*/ 	.short	(.L_15 - .L_14)
.L_14:
        /*0004*/ 	.word	0x00000082


	//----- nvinfo : EIATTR_KPARAM_INFO
	.align		4
.L_15:
        /*0008*/ 	.byte	0x04, 0x17
        /*000a*/ 	.short	(.L_17 - .L_16)
.L_16:
        /*000c*/ 	.word	0x00000000
        /*0010*/ 	.short	0x0002
        /*0012*/ 	.short	0x000c
        /*0014*/ 	.byte	0x00, 0xf0, 0x11, 0x00


	//----- nvinfo : EIATTR_KPARAM_INFO
	.align		4
.L_17:
        /*0018*/ 	.byte	0x04, 0x17
        /*001a*/ 	.short	(.L_19 - .L_18)
.L_18:
        /*001c*/ 	.word	0x00000000
        /*0020*/ 	.short	0x0001
        /*0022*/ 	.short	0x0008
        /*0024*/ 	.byte	0x00, 0xf0, 0x11, 0x00


	//----- nvinfo : EIATTR_KPARAM_INFO
	.align		4
.L_19:
        /*0028*/ 	.byte	0x04, 0x17
        /*002a*/ 	.short	(.L_21 - .L_20)
.L_20:
        /*002c*/ 	.word	0x00000000
        /*0030*/ 	.short	0x0000
        /*0032*/ 	.short	0x0000
        /*0034*/ 	.byte	0x00, 0xf5, 0x21, 0x00


	//----- nvinfo : EIATTR_SPARSE_MMA_MASK
	.align		4
.L_21:
        /*0038*/ 	.byte	0x03, 0x50
        /*003a*/ 	.short	0x0000


	//----- nvinfo : EIATTR_MAXREG_COUNT
	.align		4
        /*003c*/ 	.byte	0x03, 0x1b
        /*003e*/ 	.short	0x00ff


	//----- nvinfo : EIATTR_NUM_BARRIERS
	.align		4
        /*0040*/ 	.byte	0x02, 0x4c
        /*0042*/ 	.byte	0x01
	.zero		1


	//----- nvinfo : EIATTR_MERCURY_ISA_VERSION
	.align		4
        /*0044*/ 	.byte	0x03, 0x5f
        /*0046*/ 	.short	0x0101


	//----- nvinfo : EIATTR_VRC_CTA_INIT_COUNT
	.align		4
        /*0048*/ 	.byte	0x02, 0x4a
	.zero		1
	.zero		1


	//----- nvinfo : EIATTR_EXIT_INSTR_OFFSETS
	.align		4
        /*004c*/ 	.byte	0x04, 0x1c
        /*004e*/ 	.short	(.L_23 - .L_22)


	//   ....[0]....
.L_22:
        /*0050*/ 	.word	0x00000090


	//   ....[1]....
        /*0054*/ 	.word	0x000000c0


	//   ....[2]....
        /*0058*/ 	.word	0x00000240


	//----- nvinfo : EIATTR_CRS_STACK_SIZE
	.align		4
.L_23:
        /*005c*/ 	.byte	0x04, 0x1e
        /*005e*/ 	.short	(.L_25 - .L_24)
.L_24:
        /*0060*/ 	.word	0x00000000


	//----- nvinfo : EIATTR_CBANK_PARAM_SIZE
	.align		4
.L_25:
        /*0064*/ 	.byte	0x03, 0x19
        /*0066*/ 	.short	0x0010


	//----- nvinfo : EIATTR_PARAM_CBANK
	.align		4
        /*0068*/ 	.byte	0x04, 0x0a
        /*006a*/ 	.short	(.L_27 - .L_26)
	.align		4
.L_26:
        /*006c*/ 	.word	index@(.nv.constant0._Z16eliminate_kernelPfii)
        /*0070*/ 	.short	0x0380
        /*0072*/ 	.short	0x0010


	//----- nvinfo : EIATTR_SW_WAR
	.align		4
.L_27:
        /*0074*/ 	.byte	0x04, 0x36
        /*0076*/ 	.short	(.L_29 - .L_28)
.L_28:
        /*0078*/ 	.word	0x00000008
.L_29:


//--------------------- .nv.info._Z15division_kernelPfii --------------------------
	.section	.nv.info._Z15division_kernelPfii,"",@"SHT_CUDA_INFO"
	.sectionflags	@""
	.align	4


	//----- nvinfo : EIATTR_CUDA_API_VERSION
	.align		4
        /*0000*/ 	.byte	0x04, 0x37
        /*0002*/ 	.short	(.L_31 - .L_30)
.L_30:
        /*0004*/ 	.word	0x00000082


	//----- nvinfo : EIATTR_KPARAM_INFO
	.align		4
.L_31:
        /*0008*/ 	.byte	0x04, 0x17
        /*000a*/ 	.short	(.L_33 - .L_32)
.L_32:
        /*000c*/ 	.word	0x00000000
        /*0010*/ 	.short	0x0002
        /*0012*/ 	.short	0x000c
        /*0014*/ 	.byte	0x00, 0xf0, 0x11, 0x00


	//----- nvinfo : EIATTR_KPARAM_INFO
	.align		4
.L_33:
        /*0018*/ 	.byte	0x04, 0x17
        /*001a*/ 	.short	(.L_35 - .L_34)
.L_34:
        /*001c*/ 	.word	0x00000000
        /*0020*/ 	.short	0x0001
        /*0022*/ 	.short	0x0008
        /*0024*/ 	.byte	0x00, 0xf0, 0x11, 0x00


	//----- nvinfo : EIATTR_KPARAM_INFO
	.align		4
.L_35:
        /*0028*/ 	.byte	0x04, 0x17
        /*002a*/ 	.short	(.L_37 - .L_36)
.L_36:
        /*002c*/ 	.word	0x00000000
        /*0030*/ 	.short	0x0000
        /*0032*/ 	.short	0x0000
        /*0034*/ 	.byte	0x00, 0xf5, 0x21, 0x00


	//----- nvinfo : EIATTR_SPARSE_MMA_MASK
	.align		4
.L_37:
        /*0038*/ 	.byte	0x03, 0x50
        /*003a*/ 	.short	0x0000


	//----- nvinfo : EIATTR_MAXREG_COUNT
	.align		4
        /*003c*/ 	.byte	0x03, 0x1b
        /*003e*/ 	.short	0x00ff


	//----- nvinfo : EIATTR_MERCURY_ISA_VERSION
	.align		4
        /*0040*/ 	.byte	0x03, 0x5f
        /*0042*/ 	.short	0x0101


	//----- nvinfo : EIATTR_VRC_CTA_INIT_COUNT
	.align		4
        /*0044*/ 	.byte	0x02, 0x4a
	.zero		1
	.zero		1


	//----- nvinfo : EIATTR_EXIT_INSTR_OFFSETS
	.align		4
        /*0048*/ 	.byte	0x04, 0x1c
        /*004a*/ 	.short	(.L_39 - .L_38)


	//   ....[0]....
.L_38:
        /*004c*/ 	.word	0x00000080


	//   ....[1]....
        /*0050*/ 	.word	0x000001f0


	//----- nvinfo : EIATTR_CRS_STACK_SIZE
	.align		4
.L_39:
        /*0054*/ 	.byte	0x04, 0x1e
        /*0056*/ 	.short	(.L_41 - .L_40)
.L_40:
        /*0058*/ 	.word	0x00000000


	//----- nvinfo : EIATTR_CBANK_PARAM_SIZE
	.align		4
.L_41:
        /*005c*/ 	.byte	0x03, 0x19
        /*005e*/ 	.short	0x0010


	//----- nvinfo : EIATTR_PARAM_CBANK
	.align		4
        /*0060*/ 	.byte	0x04, 0x0a
        /*0062*/ 	.short	(.L_43 - .L_42)
	.align		4
.L_42:
        /*0064*/ 	.word	index@(.nv.constant0._Z15division_kernelPfii)
        /*0068*/ 	.short	0x0380
        /*006a*/ 	.short	0x0010


	//----- nvinfo : EIATTR_SW_WAR
	.align		4
.L_43:
        /*006c*/ 	.byte	0x04, 0x36
        /*006e*/ 	.short	(.L_45 - .L_44)
.L_44:
        /*0070*/ 	.word	0x00000008
.L_45:


//--------------------- .nv.callgraph             --------------------------
	.section	.nv.callgraph,"",@"SHT_CUDA_CALLGRAPH"
	.align	4
	.sectionentsize	8
	.align		4
        /*0000*/ 	.word	0x00000000
	.align		4
        /*0004*/ 	.word	0xffffffff
	.align		4
        /*0008*/ 	.word	0x00000000
	.align		4
        /*000c*/ 	.word	0xfffffffe
	.align		4
        /*0010*/ 	.word	0x00000000
	.align		4
        /*0014*/ 	.word	0xfffffffd
	.align		4
        /*0018*/ 	.word	0x00000000
	.align		4
        /*001c*/ 	.word	0xfffffffc


//--------------------- .text._Z16eliminate_kernelPfii --------------------------
	.section	.text._Z16eliminate_kernelPfii,"ax",@progbits
	.align	128
        .global         _Z16eliminate_kernelPfii
        .type           _Z16eliminate_kernelPfii,@function
        .size           _Z16eliminate_kernelPfii,(.L_x_17 - _Z16eliminate_kernelPfii)
        .other          _Z16eliminate_kernelPfii,@"STO_CUDA_ENTRY STV_DEFAULT"
_Z16eliminate_kernelPfii:
.text._Z16eliminate_kernelPfii:
[----:B------:R-:W-:Y:S01]  /*0000*/  LDC R1, c[0x0][0x37c] ;  /* 0x0000df00ff017b82 */ /* 0x000fe20000000800 */
[----:B------:R-:W0:Y:S07]  /*0010*/  S2R R8, SR_TID.X ;  /* 0x0000000000087919 */ /* 0x000e2e0000002100 */
[----:B------:R-:W1:Y:S08]  /*0020*/  S2UR UR4, SR_CTAID.X ;  /* 0x00000000000479c3 */ /* 0x000e700000002500 */
[----:B------:R-:W1:Y:S08]  /*0030*/  LDC R12, c[0x0][0x360] ;  /* 0x0000d800ff0c7b82 */ /* 0x000e700000000800 */
[----:B------:R-:W2:Y:S01]  /*0040*/  LDC.64 R2, c[0x0][0x388] ;  /* 0x0000e200ff027b82 */ /* 0x000ea20000000a00 */
[----:B0-----:R-:W-:-:S05]  /*0050*/  IADD3 R0, PT, PT, R8, 0x1, RZ ;  /* 0x0000000108007810 */ /* 0x001fca0007ffe0ff */
[----:B-1----:R-:W-:-:S05]  /*0060*/  IMAD R4, R12, UR4, R0 ;  /* 0x000000040c047c24 */ /* 0x002fca000f8e0200 */
[----:B--2---:R-:W-:-:S04]  /*0070*/  IADD3 R11, PT, PT, R4, R3, RZ ;  /* 0x00000003040b7210 */ /* 0x004fc80007ffe0ff */
[----:B------:R-:W-:-:S13]  /*0080*/  ISETP.GE.AND P0, PT, R11, R2, PT ;  /* 0x000000020b00720c */ /* 0x000fda0003f06270 */
[----:B------:R-:W-:Y:S05]  /*0090*/  @P0 EXIT ;  /* 0x000000000000094d */ /* 0x000fea0003800000 */
[----:B------:R-:W-:-:S04]  /*00a0*/  IADD3 R7, PT, PT, R0, R3, RZ ;  /* 0x0000000300077210 */ /* 0x000fc80007ffe0ff */
[----:B------:R-:W-:-:S13]  /*00b0*/  ISETP.GE.AND P0, PT, R7, R2, PT ;  /* 0x000000020700720c */ /* 0x000fda0003f06270 */
[----:B------:R-:W-:Y:S05]  /*00c0*/  @P0 EXIT ;  /* 0x000000000000094d */ /* 0x000fea0003800000 */
[----:B------:R-:W0:Y:S01]  /*00d0*/  S2UR UR5, SR_CgaCtaId ;  /* 0x00000000000579c3 */ /* 0x000e220000008800 */
[----:B------:R-:W-:Y:S01]  /*00e0*/  UMOV UR4, 0x400 ;  /* 0x0000040000047882 */ /* 0x000fe20000000000 */
[----:B------:R-:W-:Y:S01]  /*00f0*/  IMAD R9, R11, R2, R3 ;  /* 0x000000020b097224 */ /* 0x000fe200078e0203 */
[----:B------:R-:W-:Y:S01]  /*0100*/  MOV R3, R7 ;  /* 0x0000000700037202 */ /* 0x000fe20000000f00 */
[----:B------:R-:W1:Y:S04]  /*0110*/  LDCU.64 UR6, c[0x0][0x358] ;  /* 0x00006b00ff0677ac */ /* 0x000e680008000a00 */
[----:B------:R-:W2:Y:S01]  /*0120*/  LDC.64 R4, c[0x0][0x380] ;  /* 0x0000e000ff047b82 */ /* 0x000ea20000000a00 */
[----:B0-----:R-:W-:-:S06]  /*0130*/  ULEA UR4, UR5, UR4, 0x18 ;  /* 0x0000000405047291 */ /* 0x001fcc000f8ec0ff */
[----:B------:R-:W-:Y:S01]  /*0140*/  LEA R0, R8, UR4, 0x2 ;  /* 0x0000000408007c11 */ /* 0x000fe2000f8e10ff */
[----:B-12---:R-:W-:-:S07]  /*0150*/  IMAD.WIDE R6, R9, 0x4, R4 ;  /* 0x0000000409067825 */ /* 0x006fce00078e0204 */
.L_x_0:
[----:B0-----:R-:W-:-:S04]  /*0160*/  IMAD R9, R11, R2, R3 ;  /* 0x000000020b097224 */ /* 0x001fc800078e0203 */
[----:B------:R-:W-:-:S05]  /*0170*/  IMAD.WIDE R8, R9, 0x4, R4 ;  /* 0x0000000409087825 */ /* 0x000fca00078e0204 */
[----:B------:R-:W2:Y:S01]  /*0180*/  LDG.E R13, desc[UR6][R8.64] ;  /* 0x00000006080d7981 */ /* 0x000ea2000c1e1900 */
[----:B------:R-:W-:Y:S05]  /*0190*/  WARPSYNC.ALL ;  /* 0x0000000000007948 */ /* 0x000fea0003800000 */
[----:B--2---:R-:W-:Y:S01]  /*01a0*/  STS [R0], R13 ;  /* 0x0000000d00007388 */ /* 0x004fe20000000800 */
[----:B------:R-:W-:Y:S06]  /*01b0*/  BAR.SYNC.DEFER_BLOCKING 0x0 ;  /* 0x0000000000007b1d */ /* 0x000fec0000010000 */
[----:B------:R-:W2:Y:S04]  /*01c0*/  LDG.E R10, desc[UR6][R6.64] ;  /* 0x00000006060a7981 */ /* 0x000ea8000c1e1900 */
[----:B------:R-:W2:Y:S01]  /*01d0*/  LDG.E R17, desc[UR6][R8.64] ;  /* 0x0000000608117981 */ /* 0x000ea2000c1e1900 */
[----:B------:R-:W-:-:S03]  /*01e0*/  IADD3 R3, PT, PT, R12, R3, RZ ;  /* 0x000000030c037210 */ /* 0x000fc60007ffe0ff */
[----:B------:R-:W2:Y:S01]  /*01f0*/  LDS R15, [R0] ;  /* 0x00000000000f7984 */ /* 0x000ea20000000800 */
[----:B------:R-:W-:Y:S01]  /*0200*/  ISETP.GE.AND P0, PT, R3, R2, PT ;  /* 0x000000020300720c */ /* 0x000fe20003f06270 */
[----:B--2---:R-:W-:-:S05]  /*0210*/  FFMA R15, -R10, R15, R17 ;  /* 0x0000000f0a0f7223 */ /* 0x004fca0000000111 */
[----:B------:R0:W-:Y:S07]  /*0220*/  STG.E desc[UR6][R8.64], R15 ;  /* 0x0000000f08007986 */ /* 0x0001ee000c101906 */
[----:B------:R-:W-:Y:S05]  /*0230*/  @!P0 BRA `(.L_x_0) ;  /* 0xfffffffc00c88947 */ /* 0x000fea000383ffff */
[----:B------:R-:W-:Y:S05]  /*0240*/  EXIT ;  /* 0x000000000000794d */ /* 0x000fea0003800000 */
.L_x_1:
[----:B------:R-:W-:-:S00]  /*0250*/  BRA `(.L_x_1) ;  /* 0xfffffffc00fc7947 */ /* 0x000fc0000383ffff */
[----:B------:R-:W-:-:S00]  /*0260*/  NOP ;  /* 0x0000000000007918 */ /* 0x000fc00000000000 */
        /* <DEDUP_REMOVED lines=9> */
.L_x_17:


//--------------------- .text._Z15division_kernelPfii --------------------------
	.section	.text._Z15division_kernelPfii,"ax",@progbits
	.align	128
        .global         _Z15division_kernelPfii
        .type           _Z15division_kernelPfii,@function
        .size           _Z15division_kernelPfii,(.L_x_16 - _Z15division_kernelPfii)
        .other          _Z15division_kernelPfii,@"STO_CUDA_ENTRY STV_DEFAULT"
_Z15division_kernelPfii:
.text._Z15division_kernelPfii:
[----:B------:R-:W-:Y:S01]  /*0000*/  LDC R1, c[0x0][0x37c] ;  /* 0x0000df00ff017b82 */ /* 0x000fe20000000800 */
[----:B------:R-:W0:Y:S07]  /*0010*/  S2R R3, SR_TID.X ;  /* 0x0000000000037919 */ /* 0x000e2e0000002100 */
[----:B------:R-:W0:Y:S08]  /*0020*/  S2UR UR4, SR_CTAID.X ;  /* 0x00000000000479c3 */ /* 0x000e300000002500 */
[----:B------:R-:W0:Y:S08]  /*0030*/  LDC R0, c[0x0][0x360] ;  /* 0x0000d800ff007b82 */ /* 0x000e300000000800 */
[----:B------:R-:W1:Y:S01]  /*0040*/  LDC.64 R8, c[0x0][0x388] ;  /* 0x0000e200ff087b82 */ /* 0x000e620000000a00 */
[----:B0-----:R-:W-:-:S04]  /*0050*/  IMAD R0, R0, UR4, R3 ;  /* 0x0000000400007c24 */ /* 0x001fc8000f8e0203 */
[----:B-1----:R-:W-:-:S05]  /*0060*/  IMAD.X R7, R0, 0x1, R9, PT ;  /* 0x0000000100077824 */ /* 0x002fca00038e0609 */
[----:B------:R-:W-:-:S13]  /*0070*/  ISETP.GE.AND P0, PT, R7, R8, PT ;  /* 0x000000080700720c */ /* 0x000fda0003f06270 */
[----:B------:R-:W-:Y:S05]  /*0080*/  @P0 EXIT ;  /* 0x000000000000094d */ /* 0x000fea0003800000 */
[----:B------:R-:W0:Y:S01]  /*0090*/  LDC.64 R4, c[0x0][0x380] ;  /* 0x0000e000ff047b82 */ /* 0x000e220000000a00 */
[----:B------:R-:W1:Y:S01]  /*00a0*/  LDCU.64 UR4, c[0x0][0x358] ;  /* 0x00006b00ff0477ac */ /* 0x000e620008000a00 */
[CC--:B------:R-:W-:Y:S02]  /*00b0*/  IMAD R3, R9.reuse, R8.reuse, R9 ;  /* 0x0000000809037224 */ /* 0x0c0fe400078e0209 */
[----:B------:R-:W-:Y:S02]  /*00c0*/  IMAD R7, R9, R8, R7 ;  /* 0x0000000809077224 */ /* 0x000fe400078e0207 */
[----:B0-----:R-:W-:-:S06]  /*00d0*/  IMAD.WIDE R2, R3, 0x4, R4 ;  /* 0x0000000403027825 */ /* 0x001fcc00078e0204 */
[----:B-1----:R-:W2:Y:S01]  /*00e0*/  LDG.E R3, desc[UR4][R2.64] ;  /* 0x0000000402037981 */ /* 0x002ea2000c1e1900 */
[----:B------:R-:W-:-:S05]  /*00f0*/  IMAD.WIDE R4, R7, 0x4, R4 ;  /* 0x0000000407047825 */ /* 0x000fca00078e0204 */
[----:B------:R-:W3:Y:S01]  /*0100*/  LDG.E R0, desc[UR4][R4.64] ;  /* 0x0000000404007981 */ /* 0x000ee2000c1e1900 */
[----:B------:R-:W-:Y:S01]  /*0110*/  BSSY.RECONVERGENT B0, `(.L_x_2) ;  /* 0x000000c000007945 */ /* 0x000fe20003800200 */
[----:B--2---:R-:W0:Y:S08]  /*0120*/  MUFU.RCP R6, R3 ;  /* 0x0000000300067308 */ /* 0x004e300000001000 */
[----:B---3--:R-:W1:Y:S01]  /*0130*/  FCHK P0, R0, R3 ;  /* 0x0000000300007302 */ /* 0x008e620000000000 */
[----:B0-----:R-:W-:-:S04]  /*0140*/  FFMA R7, -R3, R6, 1 ;  /* 0x3f80000003077423 */ /* 0x001fc80000000106 */
[----:B------:R-:W-:-:S04]  /*0150*/  FFMA R7, R6, R7, R6 ;  /* 0x0000000706077223 */ /* 0x000fc80000000006 */
[----:B------:R-:W-:-:S04]  /*0160*/  FFMA R6, R0, R7, RZ ;  /* 0x0000000700067223 */ /* 0x000fc800000000ff */
[----:B------:R-:W-:-:S04]  /*0170*/  FFMA R8, -R3, R6, R0 ;  /* 0x0000000603087223 */ /* 0x000fc80000000100 */
[----:B------:R-:W-:Y:S01]  /*0180*/  FFMA R7, R7, R8, R6 ;  /* 0x0000000807077223 */ /* 0x000fe20000000006 */
[----:B-1----:R-:W-:Y:S06]  /*0190*/  @!P0 BRA `(.L_x_3) ;  /* 0x00000000000c8947 */ /* 0x002fec0003800000 */
[----:B------:R-:W-:-:S07]  /*01a0*/  MOV R2, 0x1c0 ;  /* 0x000001c000027802 */ /* 0x000fce0000000f00 */
[----:B------:R-:W-:Y:S05]  /*01b0*/  CALL.REL.NOINC `($__internal_0_$__cuda_sm3x_div_rn_noftz_f32_slowpath) ;  /* 0x0000000000107944 */ /* 0x000fea0003c00000 */
[----:B------:R-:W-:-:S07]  /*01c0*/  IMAD.MOV.U32 R7, RZ, RZ, R0 ;  /* 0x000000ffff077224 */ /* 0x000fce00078e0000 */
.L_x_3:
[----:B------:R-:W-:Y:S05]  /*01d0*/  BSYNC.RECONVERGENT B0 ;  /* 0x0000000000007941 */ /* 0x000fea0003800200 */
.L_x_2:
[----:B------:R-:W-:Y:S01]  /*01e0*/  STG.E desc[UR4][R4.64], R7 ;  /* 0x0000000704007986 */ /* 0x000fe2000c101904 */
[----:B------:R-:W-:Y:S05]  /*01f0*/  EXIT ;  /* 0x000000000000794d */ /* 0x000fea0003800000 */
        .weak           $__internal_0_$__cuda_sm3x_div_rn_noftz_f32_slowpath
        .type           $__internal_0_$__cuda_sm3x_div_rn_noftz_f32_slowpath,@function
        .size           $__internal_0_$__cuda_sm3x_div_rn_noftz_f32_slowpath,(.L_x_16 - $__internal_0_$__cuda_sm3x_div_rn_noftz_f32_slowpath)
$__internal_0_$__cuda_sm3x_div_rn_noftz_f32_slowpath:
[--C-:B------:R-:W-:Y:S01]  /*0200*/  SHF.R.U32.HI R7, RZ, 0x17, R3.reuse ;  /* 0x00000017ff077819 */ /* 0x100fe20000011603 */
[----:B------:R-:W-:Y:S01]  /*0210*/  BSSY.RECONVERGENT B1, `(.L_x_4) ;  /* 0x0000064000017945 */ /* 0x000fe20003800200 */
[--C-:B------:R-:W-:Y:S01]  /*0220*/  SHF.R.U32.HI R6, RZ, 0x17, R0.reuse ;  /* 0x00000017ff067819 */ /* 0x100fe20000011600 */
[----:B------:R-:W-:Y:S01]  /*0230*/  IMAD.MOV.U32 R8, RZ, RZ, R0 ;  /* 0x000000ffff087224 */ /* 0x000fe200078e0000 */
[----:B------:R-:W-:Y:S01]  /*0240*/  LOP3.LUT R7, R7, 0xff, RZ, 0xc0, !PT ;  /* 0x000000ff07077812 */ /* 0x000fe200078ec0ff */
[----:B------:R-:W-:Y:S01]  /*0250*/  IMAD.MOV.U32 R9, RZ, RZ, R3 ;  /* 0x000000ffff097224 */ /* 0x000fe200078e0003 */
[----:B------:R-:W-:-:S03]  /*0260*/  LOP3.LUT R6, R6, 0xff, RZ, 0xc0, !PT ;  /* 0x000000ff06067812 */ /* 0x000fc600078ec0ff */
[----:B------:R-:W-:Y:S02]  /*0270*/  VIADD R12, R7, 0xffffffff ;  /* 0xffffffff070c7836 */ /* 0x000fe40000000000 */
[----:B------:R-:W-:-:S03]  /*0280*/  VIADD R11, R6, 0xffffffff ;  /* 0xffffffff060b7836 */ /* 0x000fc60000000000 */
[----:B------:R-:W-:-:S04]  /*0290*/  ISETP.GT.U32.AND P0, PT, R12, 0xfd, PT ;  /* 0x000000fd0c00780c */ /* 0x000fc80003f04070 */
[----:B------:R-:W-:-:S13]  /*02a0*/  ISETP.GT.U32.OR P0, PT, R11, 0xfd, P0 ;  /* 0x000000fd0b00780c */ /* 0x000fda0000704470 */
[----:B------:R-:W-:Y:S01]  /*02b0*/  @!P0 IMAD.MOV.U32 R10, RZ, RZ, RZ ;  /* 0x000000ffff0a8224 */ /* 0x000fe200078e00ff */
[----:B------:R-:W-:Y:S06]  /*02c0*/  @!P0 BRA `(.L_x_5) ;  /* 0x00000000005c8947 */ /* 0x000fec0003800000 */
[----:B------:R-:W-:Y:S02]  /*02d0*/  FSETP.GTU.FTZ.AND P0, PT, |R0|, +INF , PT ;  /* 0x7f8000000000780b */ /* 0x000fe40003f1c200 */
[----:B------:R-:W-:-:S04]  /*02e0*/  FSETP.GTU.FTZ.AND P1, PT, |R3|, +INF , PT ;  /* 0x7f8000000300780b */ /* 0x000fc80003f3c200 */
[----:B------:R-:W-:-:S13]  /*02f0*/  PLOP3.LUT P0, PT, P0, P1, PT, 0xf8, 0x8f ;  /* 0x00000000008f781c */ /* 0x000fda0000703f70 */
[----:B------:R-:W-:Y:S05]  /*0300*/  @P0 BRA `(.L_x_6) ;  /* 0x00000004004c0947 */ /* 0x000fea0003800000 */
[----:B------:R-:W-:-:S13]  /*0310*/  LOP3.LUT P0, RZ, R9, 0x7fffffff, R8, 0xc8, !PT ;  /* 0x7fffffff09ff7812 */ /* 0x000fda000780c808 */
[----:B------:R-:W-:Y:S05]  /*0320*/  @!P0 BRA `(.L_x_7) ;  /* 0x00000004003c8947 */ /* 0x000fea0003800000 */
[C---:B------:R-:W-:Y:S02]  /*0330*/  FSETP.NEU.FTZ.AND P2, PT, |R0|.reuse, +INF , PT ;  /* 0x7f8000000000780b */ /* 0x040fe40003f5d200 */
[----:B------:R-:W-:Y:S02]  /*0340*/  FSETP.NEU.FTZ.AND P1, PT, |R3|, +INF , PT ;  /* 0x7f8000000300780b */ /* 0x000fe40003f3d200 */
[----:B------:R-:W-:-:S11]  /*0350*/  FSETP.NEU.FTZ.AND P0, PT, |R0|, +INF , PT ;  /* 0x7f8000000000780b */ /* 0x000fd60003f1d200 */
[----:B------:R-:W-:Y:S05]  /*0360*/  @!P1 BRA !P2, `(.L_x_7) ;  /* 0x00000004002c9947 */ /* 0x000fea0005000000 */
[----:B------:R-:W-:-:S04]  /*0370*/  LOP3.LUT P2, RZ, R8, 0x7fffffff, RZ, 0xc0, !PT ;  /* 0x7fffffff08ff7812 */ /* 0x000fc8000784c0ff */
[----:B------:R-:W-:-:S13]  /*0380*/  PLOP3.LUT P1, PT, P1, P2, PT, 0x2f, 0xf2 ;  /* 0x0000000000f2781c */ /* 0x000fda0000f24577 */
[----:B------:R-:W-:Y:S05]  /*0390*/  @P1 BRA `(.L_x_8) ;  /* 0x0000000400181947 */ /* 0x000fea0003800000 */
[----:B------:R-:W-:-:S04]  /*03a0*/  LOP3.LUT P1, RZ, R9, 0x7fffffff, RZ, 0xc0, !PT ;  /* 0x7fffffff09ff7812 */ /* 0x000fc8000782c0ff */
[----:B------:R-:W-:-:S13]  /*03b0*/  PLOP3.LUT P0, PT, P0, P1, PT, 0x2f, 0xf2 ;  /* 0x0000000000f2781c */ /* 0x000fda0000702577 */
[----:B------:R-:W-:Y:S05]  /*03c0*/  @P0 BRA `(.L_x_9) ;  /* 0x0000000400000947 */ /* 0x000fea0003800000 */
[----:B------:R-:W-:Y:S02]  /*03d0*/  ISETP.GE.AND P0, PT, R11, RZ, PT ;  /* 0x000000ff0b00720c */ /* 0x000fe40003f06270 */
[----:B------:R-:W-:-:S11]  /*03e0*/  ISETP.GE.AND P1, PT, R12, RZ, PT ;  /* 0x000000ff0c00720c */ /* 0x000fd60003f26270 */
[----:B------:R-:W-:Y:S02]  /*03f0*/  @P0 IMAD.MOV.U32 R10, RZ, RZ, RZ ;  /* 0x000000ffff0a0224 */ /* 0x000fe400078e00ff */
[----:B------:R-:W-:Y:S01]  /*0400*/  @!P0 FFMA R8, R0, 1.84467440737095516160e+19, RZ ;  /* 0x5f80000000088823 */ /* 0x000fe200000000ff */
[----:B------:R-:W-:Y:S02]  /*0410*/  @!P0 IMAD.MOV.U32 R10, RZ, RZ, -0x40 ;  /* 0xffffffc0ff0a8424 */ /* 0x000fe400078e00ff */
[----:B------:R-:W-:Y:S02]  /*0420*/  @!P1 FFMA R9, R3, 1.84467440737095516160e+19, RZ ;  /* 0x5f80000003099823 */ /* 0x000fe400000000ff */
[----:B------:R-:W-:-:S07]  /*0430*/  @!P1 VIADD R10, R10, 0x40 ;  /* 0x000000400a0a9836 */ /* 0x000fce0000000000 */
.L_x_5:
[----:B------:R-:W-:Y:S01]  /*0440*/  LEA R0, R7, 0xc0800000, 0x17 ;  /* 0xc080000007007811 */ /* 0x000fe200078eb8ff */
[----:B------:R-:W-:Y:S01]  /*0450*/  VIADD R6, R6, 0xffffff81 ;  /* 0xffffff8106067836 */ /* 0x000fe20000000000 */
[----:B------:R-:W-:Y:S03]  /*0460*/  BSSY.RECONVERGENT B2, `(.L_x_10) ;  /* 0x0000035000027945 */ /* 0x000fe60003800200 */
[----:B------:R-:W-:Y:S01]  /*0470*/  IMAD.IADD R9, R9, 0x1, -R0 ;  /* 0x0000000109097824 */ /* 0x000fe200078e0a00 */
[C---:B------:R-:W-:Y:S01]  /*0480*/  IADD3 R7, PT, PT, R6.reuse, 0x7f, -R7 ;  /* 0x0000007f06077810 */ /* 0x040fe20007ffe807 */
[----:B------:R-:W-:Y:S02]  /*0490*/  IMAD R0, R6, -0x800000, R8 ;  /* 0xff80000006007824 */ /* 0x000fe400078e0208 */
[----:B------:R-:W0:Y:S01]  /*04a0*/  MUFU.RCP R3, R9 ;  /* 0x0000000900037308 */ /* 0x000e220000001000 */
[----:B------:R-:W-:Y:S01]  /*04b0*/  FADD.FTZ R11, -R9, -RZ ;  /* 0x800000ff090b7221 */ /* 0x000fe20000010100 */
[----:B------:R-:W-:-:S03]  /*04c0*/  IMAD.IADD R7, R7, 0x1, R10 ;  /* 0x0000000107077824 */ /* 0x000fc600078e020a */
[----:B0-----:R-:W-:-:S04]  /*04d0*/  FFMA R12, R3, R11, 1 ;  /* 0x3f800000030c7423 */ /* 0x001fc8000000000b */
[----:B------:R-:W-:-:S04]  /*04e0*/  FFMA R12, R3, R12, R3 ;  /* 0x0000000c030c7223 */ /* 0x000fc80000000003 */
[----:B------:R-:W-:-:S04]  /*04f0*/  FFMA R3, R0, R12, RZ ;  /* 0x0000000c00037223 */ /* 0x000fc800000000ff */
[----:B------:R-:W-:-:S04]  /*0500*/  FFMA R8, R11, R3, R0 ;  /* 0x000000030b087223 */ /* 0x000fc80000000000 */
[----:B------:R-:W-:-:S04]  /*0510*/  FFMA R13, R12, R8, R3 ;  /* 0x000000080c0d7223 */ /* 0x000fc80000000003 */
[----:B------:R-:W-:-:S04]  /*0520*/  FFMA R8, R11, R13, R0 ;  /* 0x0000000d0b087223 */ /* 0x000fc80000000000 */
[----:B------:R-:W-:-:S05]  /*0530*/  FFMA R0, R12, R8, R13 ;  /* 0x000000080c007223 */ /* 0x000fca000000000d */
[----:B------:R-:W-:-:S04]  /*0540*/  SHF.R.U32.HI R3, RZ, 0x17, R0 ;  /* 0x00000017ff037819 */ /* 0x000fc80000011600 */
[----:B------:R-:W-:-:S05]  /*0550*/  LOP3.LUT R3, R3, 0xff, RZ, 0xc0, !PT ;  /* 0x000000ff03037812 */ /* 0x000fca00078ec0ff */
[----:B------:R-:W-:-:S04]  /*0560*/  IMAD.IADD R9, R3, 0x1, R7 ;  /* 0x0000000103097824 */ /* 0x000fc800078e0207 */
[----:B------:R-:W-:-:S05]  /*0570*/  VIADD R3, R9, 0xffffffff ;  /* 0xffffffff09037836 */ /* 0x000fca0000000000 */
[----:B------:R-:W-:-:S13]  /*0580*/  ISETP.GE.U32.AND P0, PT, R3, 0xfe, PT ;  /* 0x000000fe0300780c */ /* 0x000fda0003f06070 */
[----:B------:R-:W-:Y:S05]  /*0590*/  @!P0 BRA `(.L_x_11) ;  /* 0x0000000000808947 */ /* 0x000fea0003800000 */
[----:B------:R-:W-:-:S13]  /*05a0*/  ISETP.GT.AND P0, PT, R9, 0xfe, PT ;  /* 0x000000fe0900780c */ /* 0x000fda0003f04270 */
[----:B------:R-:W-:Y:S05]  /*05b0*/  @P0 BRA `(.L_x_12) ;  /* 0x00000000006c0947 */ /* 0x000fea0003800000 */
[----:B------:R-:W-:-:S13]  /*05c0*/  ISETP.GE.AND P0, PT, R9, 0x1, PT ;  /* 0x000000010900780c */ /* 0x000fda0003f06270 */
[----:B------:R-:W-:Y:S05]  /*05d0*/  @P0 BRA `(.L_x_13) ;  /* 0x0000000000740947 */ /* 0x000fea0003800000 */
[----:B------:R-:W-:Y:S02]  /*05e0*/  ISETP.GE.AND P0, PT, R9, -0x18, PT ;  /* 0xffffffe80900780c */ /* 0x000fe40003f06270 */
[----:B------:R-:W-:-:S11]  /*05f0*/  LOP3.LUT R0, R0, 0x80000000, RZ, 0xc0, !PT ;  /* 0x8000000000007812 */ /* 0x000fd600078ec0ff */
[----:B------:R-:W-:Y:S05]  /*0600*/  @!P0 BRA `(.L_x_13) ;  /* 0x0000000000688947 */ /* 0x000fea0003800000 */
[CCC-:B------:R-:W-:Y:S01]  /*0610*/  FFMA.RZ R3, R12.reuse, R8.reuse, R13.reuse ;  /* 0x000000080c037223 */ /* 0x1c0fe2000000c00d */
[CCC-:B------:R-:W-:Y:S01]  /*0620*/  FFMA.RM R6, R12.reuse, R8.reuse, R13.reuse ;  /* 0x000000080c067223 */ /* 0x1c0fe2000000400d */
[C---:B------:R-:W-:Y:S02]  /*0630*/  ISETP.NE.AND P2, PT, R9.reuse, RZ, PT ;  /* 0x000000ff0900720c */ /* 0x040fe40003f45270 */
[----:B------:R-:W-:Y:S02]  /*0640*/  ISETP.NE.AND P1, PT, R9, RZ, PT ;  /* 0x000000ff0900720c */ /* 0x000fe40003f25270 */
[----:B------:R-:W-:Y:S01]  /*0650*/  LOP3.LUT R7, R3, 0x7fffff, RZ, 0xc0, !PT ;  /* 0x007fffff03077812 */ /* 0x000fe200078ec0ff */
[----:B------:R-:W-:Y:S01]  /*0660*/  FFMA.RP R3, R12, R8, R13 ;  /* 0x000000080c037223 */ /* 0x000fe2000000800d */
[----:B------:R-:W-:Y:S02]  /*0670*/  VIADD R8, R9, 0x20 ;  /* 0x0000002009087836 */ /* 0x000fe40000000000 */
[----:B------:R-:W-:Y:S01]  /*0680*/  LOP3.LUT R7, R7, 0x800000, RZ, 0xfc, !PT ;  /* 0x0080000007077812 */ /* 0x000fe200078efcff */
[----:B------:R-:W-:Y:S01]  /*0690*/  IMAD.MOV R9, RZ, RZ, -R9 ;  /* 0x000000ffff097224 */ /* 0x000fe200078e0a09 */
[----:B------:R-:W-:-:S02]  /*06a0*/  FSETP.NEU.FTZ.AND P0, PT, R3, R6, PT ;  /* 0x000000060300720b */ /* 0x000fc40003f1d000 */
[----:B------:R-:W-:Y:S02]  /*06b0*/  SHF.L.U32 R8, R7, R8, RZ ;  /* 0x0000000807087219 */ /* 0x000fe400000006ff */
[----:B------:R-:W-:Y:S02]  /*06c0*/  SEL R6, R9, RZ, P2 ;  /* 0x000000ff09067207 */ /* 0x000fe40001000000 */
[----:B------:R-:W-:Y:S02]  /*06d0*/  ISETP.NE.AND P1, PT, R8, RZ, P1 ;  /* 0x000000ff0800720c */ /* 0x000fe40000f25270 */
[----:B------:R-:W-:Y:S02]  /*06e0*/  SHF.R.U32.HI R6, RZ, R6, R7 ;  /* 0x00000006ff067219 */ /* 0x000fe40000011607 */
[----:B------:R-:W-:Y:S02]  /*06f0*/  PLOP3.LUT P0, PT, P0, P1, PT, 0xf8, 0x8f ;  /* 0x00000000008f781c */ /* 0x000fe40000703f70 */
[----:B------:R-:W-:-:S02]  /*0700*/  SHF.R.U32.HI R8, RZ, 0x1, R6 ;  /* 0x00000001ff087819 */ /* 0x000fc40000011606 */
[----:B------:R-:W-:-:S04]  /*0710*/  SEL R3, RZ, 0x1, !P0 ;  /* 0x00000001ff037807 */ /* 0x000fc80004000000 */
[----:B------:R-:W-:-:S04]  /*0720*/  LOP3.LUT R3, R3, 0x1, R8, 0xf8, !PT ;  /* 0x0000000103037812 */ /* 0x000fc800078ef808 */
[----:B------:R-:W-:-:S05]  /*0730*/  LOP3.LUT R3, R3, R6, RZ, 0xc0, !PT ;  /* 0x0000000603037212 */ /* 0x000fca00078ec0ff */
[----:B------:R-:W-:-:S05]  /*0740*/  IMAD.IADD R3, R8, 0x1, R3 ;  /* 0x0000000108037824 */ /* 0x000fca00078e0203 */
[----:B------:R-:W-:Y:S01]  /*0750*/  LOP3.LUT R0, R3, R0, RZ, 0xfc, !PT ;  /* 0x0000000003007212 */ /* 0x000fe200078efcff */
[----:B------:R-:W-:Y:S06]  /*0760*/  BRA `(.L_x_13) ;  /* 0x0000000000107947 */ /* 0x000fec0003800000 */
.L_x_12:
[----:B------:R-:W-:-:S04]  /*0770*/  LOP3.LUT R0, R0, 0x80000000, RZ, 0xc0, !PT ;  /* 0x8000000000007812 */ /* 0x000fc800078ec0ff */
[----:B------:R-:W-:Y:S01]  /*0780*/  LOP3.LUT R0, R0, 0x7f800000, RZ, 0xfc, !PT ;  /* 0x7f80000000007812 */ /* 0x000fe200078efcff */
[----:B------:R-:W-:Y:S06]  /*0790*/  BRA `(.L_x_13) ;  /* 0x0000000000047947 */ /* 0x000fec0003800000 */
.L_x_11:
[----:B------:R-:W-:-:S07]  /*07a0*/  IMAD R0, R7, 0x800000, R0 ;  /* 0x0080000007007824 */ /* 0x000fce00078e0200 */
.L_x_13:
[----:B------:R-:W-:Y:S05]  /*07b0*/  BSYNC.RECONVERGENT B2 ;  /* 0x0000000000027941 */ /* 0x000fea0003800200 */
.L_x_10:
[----:B------:R-:W-:Y:S05]  /*07c0*/  BRA `(.L_x_14) ;  /* 0x0000000000207947 */ /* 0x000fea0003800000 */
.L_x_9:
[----:B------:R-:W-:-:S04]  /*07d0*/  LOP3.LUT R0, R9, 0x80000000, R8, 0x48, !PT ;  /* 0x8000000009007812 */ /* 0x000fc800078e4808 */
[----:B------:R-:W-:Y:S01]  /*07e0*/  LOP3.LUT R0, R0, 0x7f800000, RZ, 0xfc, !PT ;  /* 0x7f80000000007812 */ /* 0x000fe200078efcff */
[----:B------:R-:W-:Y:S06]  /*07f0*/  BRA `(.L_x_14) ;  /* 0x0000000000147947 */ /* 0x000fec0003800000 */
.L_x_8:
[----:B------:R-:W-:Y:S01]  /*0800*/  LOP3.LUT R0, R9, 0x80000000, R8, 0x48, !PT ;  /* 0x8000000009007812 */ /* 0x000fe200078e4808 */
[----:B------:R-:W-:Y:S06]  /*0810*/  BRA `(.L_x_14) ;  /* 0x00000000000c7947 */ /* 0x000fec0003800000 */
.L_x_7:
[----:B------:R-:W0:Y:S01]  /*0820*/  MUFU.RSQ R0, -QNAN ;  /* 0xffc0000000007908 */ /* 0x000e220000001400 */
[----:B------:R-:W-:Y:S05]  /*0830*/  BRA `(.L_x_14) ;  /* 0x0000000000047947 */ /* 0x000fea0003800000 */
.L_x_6:
[----:B------:R-:W-:-:S07]  /*0840*/  FADD.FTZ R0, R0, R3 ;  /* 0x0000000300007221 */ /* 0x000fce0000010000 */
.L_x_14:
[----:B------:R-:W-:Y:S05]  /*0850*/  BSYNC.RECONVERGENT B1 ;  /* 0x0000000000017941 */ /* 0x000fea0003800200 */
.L_x_4:
[----:B------:R-:W-:-:S04]  /*0860*/  IMAD.MOV.U32 R3, RZ, RZ, 0x0 ;  /* 0x00000000ff037424 */ /* 0x000fc800078e00ff */
[----:B0-----:R-:W-:Y:S05]  /*0870*/  RET.REL.NODEC R2 `(_Z15division_kernelPfii) ;  /* 0xfffffff402e07950 */ /* 0x001fea0003c3ffff */
.L_x_15:
        /* <DEDUP_REMOVED lines=16> */
.L_x_16:


//--------------------- .nv.shared._Z16eliminate_kernelPfii --------------------------
	.section	.nv.shared._Z16eliminate_kernelPfii,"aw",@nobits
	.sectionflags	@""
	.align	4
.nv.shared._Z16eliminate_kernelPfii:
	.zero		2048


//--------------------- .nv.shared.reserved.0     --------------------------
	.section	.nv.shared.reserved.0,"aw",@nobits
	.weak		__nv_reservedSMEM_offset_0_alias
	.size		__nv_reservedSMEM_offset_0_alias, 0, 64
	.other		__nv_reservedSMEM_offset_0_alias,@"STO_CUDA_RESERVED_SHARED STV_DEFAULT"
__nv_reservedSMEM_offset_0_alias:
	.zero		0
	.zero		64


//--------------------- .nv.constant0._Z16eliminate_kernelPfii --------------------------
	.section	.nv.constant0._Z16eliminate_kernelPfii,"a",@progbits
	.sectionflags	@""
	.align	4
.nv.constant0._Z16eliminate_kernelPfii:
	.zero		912


//--------------------- .nv.constant0._Z15division_kernelPfii --------------------------
	.section	.nv.constant0._Z15division_kernelPfii,"a",@progbits
	.sectionflags	@""
	.align	4
.nv.constant0._Z15division_kernelPfii:
	.zero		912


//--------------------- SYMBOLS --------------------------

	.type		.nv.reservedSmem.offset0,@object
	.size		.nv.reservedSmem.offset0,0x4
	.type		.nv.reservedSmem.cap,@object
	.size		.nv.reservedSmem.cap,0x4
